	.headerflags	@"EF_CUDA_TEXMODE_UNIFIED EF_CUDA_64BIT_ADDRESS EF_CUDA_ACCELERATORS EF_CUDA_SM90 EF_CUDA_VIRTUAL_SM(EF_CUDA_SM90)"
	.elftype	@"ET_EXEC"


//--------------------- .nv.info                  --------------------------
	.section	.nv.info,"",@"SHT_CUDA_INFO"
	.align	4


	//----- nvinfo : EIATTR_REGCOUNT
	.align		4
        /*0000*/ 	.byte	0x04, 0x2f
        /*0002*/ 	.short	(.L_1 - .L_0)
	.align		4
.L_0:
        /*0004*/ 	.word	index@(triton_poi_fused_cat_22)
        /*0008*/ 	.word	0x00000013


	//----- nvinfo : EIATTR_MIN_STACK_SIZE
	.align		4
.L_1:
        /*000c*/ 	.byte	0x04, 0x12
        /*000e*/ 	.short	(.L_3 - .L_2)
	.align		4
.L_2:
        /*0010*/ 	.word	index@(triton_poi_fused_cat_22)
        /*0014*/ 	.word	0x00000000


	//----- nvinfo : EIATTR_FRAME_SIZE
	.align		4
.L_3:
        /*0018*/ 	.byte	0x04, 0x11
        /*001a*/ 	.short	(.L_5 - .L_4)
	.align		4
.L_4:
        /*001c*/ 	.word	index@(triton_poi_fused_cat_22)
        /*0020*/ 	.word	0x00000000


	//----- nvinfo : EIATTR_MIN_STACK_SIZE
	.align		4
.L_5:
        /*0024*/ 	.byte	0x04, 0x12
        /*0026*/ 	.short	(.L_7 - .L_6)
	.align		4
.L_6:
        /*0028*/ 	.word	index@(triton_poi_fused_cat_22)
        /*002c*/ 	.word	0x00000000
.L_7:


//--------------------- .nv.info.triton_poi_fused_cat_22 --------------------------
	.section	.nv.info.triton_poi_fused_cat_22,"",@"SHT_CUDA_INFO"
	.sectionflags	@""
	.align	4


	//----- nvinfo : EIATTR_CUDA_API_VERSION
	.align		4
        /*0000*/ 	.byte	0x04, 0x37
        /*0002*/ 	.short	(.L_9 - .L_8)
.L_8:
        /*0004*/ 	.word	0x0000007c


	//----- nvinfo : EIATTR_KPARAM_INFO
	.align		4
.L_9:
        /*0008*/ 	.byte	0x04, 0x17
        /*000a*/ 	.short	(.L_11 - .L_10)
.L_10:
        /*000c*/ 	.word	0x00000000
        /*0010*/ 	.short	0x0005
        /*0012*/ 	.short	0x0028
        /*0014*/ 	.byte	0x00, 0xf0, 0x11, 0x00


	//----- nvinfo : EIATTR_KPARAM_INFO
	.align		4
.L_11:
        /*0018*/ 	.byte	0x04, 0x17
        /*001a*/ 	.short	(.L_13 - .L_12)
.L_12:
        /*001c*/ 	.word	0x00000000
        /*0020*/ 	.short	0x0004
        /*0022*/ 	.short	0x0020
        /*0024*/ 	.byte	0x00, 0xf4, 0x21, 0x00


	//----- nvinfo : EIATTR_KPARAM_INFO
	.align		4
.L_13:
        /*0028*/ 	.byte	0x04, 0x17
        /*002a*/ 	.short	(.L_15 - .L_14)
.L_14:
        /*002c*/ 	.word	0x00000000
        /*0030*/ 	.short	0x0003
        /*0032*/ 	.short	0x0018
        /*0034*/ 	.byte	0x00, 0xf4, 0x21, 0x00


	//----- nvinfo : EIATTR_KPARAM_INFO
	.align		4
.L_15:
        /*0038*/ 	.byte	0x04, 0x17
        /*003a*/ 	.short	(.L_17 - .L_16)
.L_16:
        /*003c*/ 	.word	0x00000000
        /*0040*/ 	.short	0x0002
        /*0042*/ 	.short	0x0010
        /*0044*/ 	.byte	0x00, 0xf4, 0x21, 0x00


	//----- nvinfo : EIATTR_KPARAM_INFO
	.align		4
.L_17:
        /*0048*/ 	.byte	0x04, 0x17
        /*004a*/ 	.short	(.L_19 - .L_18)
.L_18:
        /*004c*/ 	.word	0x00000000
        /*0050*/ 	.short	0x0001
        /*0052*/ 	.short	0x0008
        /*0054*/ 	.byte	0x00, 0xf4, 0x21, 0x00


	//----- nvinfo : EIATTR_KPARAM_INFO
	.align		4
.L_19:
        /*0058*/ 	.byte	0x04, 0x17
        /*005a*/ 	.short	(.L_21 - .L_20)
.L_20:
        /*005c*/ 	.word	0x00000000
        /*0060*/ 	.short	0x0000
        /*0062*/ 	.short	0x0000
        /*0064*/ 	.byte	0x00, 0xf4, 0x21, 0x00


	//----- nvinfo : EIATTR_SPARSE_MMA_MASK
	.align		4
.L_21:
        /*0068*/ 	.byte	0x03, 0x50
        /*006a*/ 	.short	0x0000


	//----- nvinfo : EIATTR_MAXREG_COUNT
	.align		4
        /*006c*/ 	.byte	0x03, 0x1b
        /*006e*/ 	.short	0x00ff


	//----- nvinfo : EIATTR_EXIT_INSTR_OFFSETS
	.align		4
        /*0070*/ 	.byte	0x04, 0x1c
        /*0072*/ 	.short	(.L_23 - .L_22)


	//   ....[0]....
.L_22:
        /*0074*/ 	.word	0x00000360


	//   ....[1]....
        /*0078*/ 	.word	0x00000380


	//----- nvinfo : EIATTR_REQNTID
	.align		4
.L_23:
        /*007c*/ 	.byte	0x04, 0x10
        /*007e*/ 	.short	(.L_25 - .L_24)
.L_24:
        /*0080*/ 	.word	0x00000080
        /*0084*/ 	.word	0x00000001
        /*0088*/ 	.word	0x00000001


	//----- nvinfo : EIATTR_CBANK_PARAM_SIZE
	.align		4
.L_25:
        /*008c*/ 	.byte	0x03, 0x19
        /*008e*/ 	.short	0x002c


	//----- nvinfo : EIATTR_PARAM_CBANK
	.align		4
        /*0090*/ 	.byte	0x04, 0x0a
        /*0092*/ 	.short	(.L_27 - .L_26)
	.align		4
.L_26:
        /*0094*/ 	.word	index@(.nv.constant0.triton_poi_fused_cat_22)
        /*0098*/ 	.short	0x0210
        /*009a*/ 	.short	0x002c


	//----- nvinfo : EIATTR_SW_WAR
	.align		4
.L_27:
        /*009c*/ 	.byte	0x04, 0x36
        /*009e*/ 	.short	(.L_29 - .L_28)
.L_28:
        /*00a0*/ 	.word	0x00000008
.L_29:


//--------------------- .nv.callgraph             --------------------------
	.section	.nv.callgraph,"",@"SHT_CUDA_CALLGRAPH"
	.align	4
	.sectionentsize	8
	.align		4
        /*0000*/ 	.word	0x00000000
	.align		4
        /*0004*/ 	.word	0xffffffff
	.align		4
        /*0008*/ 	.word	0x00000000
	.align		4
        /*000c*/ 	.word	0xfffffffe
	.align		4
        /*0010*/ 	.word	0x00000000
	.align		4
        /*0014*/ 	.word	0xfffffffd
	.align		4
        /*0018*/ 	.word	0x00000000
	.align		4
        /*001c*/ 	.word	0xfffffffc


//--------------------- .text.triton_poi_fused_cat_22 --------------------------
	.section	.text.triton_poi_fused_cat_22,"ax",@progbits
	.align	128
        .global         triton_poi_fused_cat_22
        .type           triton_poi_fused_cat_22,@function
        .size           triton_poi_fused_cat_22,(.L_x_1 - triton_poi_fused_cat_22)
        .other          triton_poi_fused_cat_22,@"STO_CUDA_ENTRY STV_DEFAULT"
triton_poi_fused_cat_22:
.text.triton_poi_fused_cat_22:
[----:B------:R-:W0:Y:S02]  /*0000*/  LDC R1, c[0x0][0x28] ;  /* 0x00000a00ff017b82 */ /* 0x000e240000000800 */
[----:B------:R-:W1:Y:S01]  /*0010*/  S2R R0, SR_TID.X ;  /* 0x0000000000007919 */ /* 0x000e620000002100 */
[----:B------:R-:W-:Y:S01]  /*0020*/  ULDC.64 UR4, c[0x0][0x220] ;  /* 0x0000880000047ab9 */ /* 0x000fe20000000a00 */
[----:B------:R-:W-:Y:S01]  /*0030*/  CS2R R14, SRZ ;  /* 0x00000000000e7805 */ /* 0x000fe2000001ff00 */
[----:B------:R-:W2:Y:S01]  /*0040*/  S2R R3, SR_CTAID.X ;  /* 0x0000000000037919 */ /* 0x000ea20000002500 */
[----:B-1----:R-:W-:-:S05]  /*0050*/  LOP3.LUT R0, R0, 0x7f, RZ, 0xc0, !PT ;  /* 0x0000007f00007812 */ /* 0x002fca00078ec0ff */
[----:B--2---:R-:W-:-:S04]  /*0060*/  IMAD R0, R3, 0x80, R0 ;  /* 0x0000008003007824 */ /* 0x004fc800078e0200 */
[C---:B------:R-:W-:Y:S01]  /*0070*/  IMAD.HI R2, R0.reuse, 0x38e38e39, RZ ;  /* 0x38e38e3900027827 */ /* 0x040fe200078e02ff */
[----:B------:R-:W-:-:S03]  /*0080*/  ISETP.GE.AND P0, PT, R0, 0x3600, PT ;  /* 0x000036000000780c */ /* 0x000fc60003f06270 */
[----:B------:R-:W-:Y:S01]  /*0090*/  IMAD.HI R5, R0, 0x4bda12f7, RZ ;  /* 0x4bda12f700057827 */ /* 0x000fe200078e02ff */
[----:B------:R-:W-:-:S04]  /*00a0*/  SHF.R.S32.HI R3, RZ, 0x1, R2 ;  /* 0x00000001ff037819 */ /* 0x000fc80000011402 */
[----:B------:R-:W-:Y:S02]  /*00b0*/  LEA.HI R9, R2, R3, RZ, 0x1 ;  /* 0x0000000302097211 */ /* 0x000fe400078f08ff */
[----:B------:R-:W-:-:S03]  /*00c0*/  SHF.R.U32.HI R2, RZ, 0x1f, R5 ;  /* 0x0000001fff027819 */ /* 0x000fc60000011605 */
[----:B------:R-:W-:Y:S01]  /*00d0*/  IMAD.HI R4, R9, 0x2aaaaaab, RZ ;  /* 0x2aaaaaab09047827 */ /* 0x000fe200078e02ff */
[----:B------:R-:W-:Y:S02]  /*00e0*/  LEA.HI.SX32 R7, R5, R2, 0x16 ;  /* 0x0000000205077211 */ /* 0x000fe400078fb2ff */
[----:B------:R-:W1:Y:S01]  /*00f0*/  LDC.64 R2, c[0x0][0x210] ;  /* 0x00008400ff027b82 */ /* 0x000e620000000a00 */
[----:B------:R-:W-:Y:S01]  /*0100*/  IMAD R6, R9, -0x9, R0 ;  /* 0xfffffff709067824 */ /* 0x000fe200078e0200 */
[----:B------:R-:W-:-:S03]  /*0110*/  SHF.R.U32.HI R5, RZ, 0x1f, R4 ;  /* 0x0000001fff057819 */ /* 0x000fc60000011604 */
[----:B------:R-:W-:Y:S01]  /*0120*/  IMAD R10, R7, 0x9, R6 ;  /* 0x00000009070a7824 */ /* 0x000fe200078e0206 */
[----:B------:R-:W-:Y:S02]  /*0130*/  LEA.HI R8, R4, R5, RZ, 0x1a ;  /* 0x0000000504087211 */ /* 0x000fe400078fd0ff */
[----:B------:R-:W2:Y:S01]  /*0140*/  LDC.64 R6, c[0x0][0x218] ;  /* 0x00008600ff067b82 */ /* 0x000ea20000000a00 */
[----:B------:R-:W-:Y:S02]  /*0150*/  IMAD R10, R10, 0xc0, RZ ;  /* 0x000000c00a0a7824 */ /* 0x000fe400078e02ff */
[----:B------:R-:W-:-:S03]  /*0160*/  IMAD R11, R8, -0x180, R9 ;  /* 0xfffffe80080b7824 */ /* 0x000fc600078e0209 */
[--C-:B------:R-:W-:Y:S01]  /*0170*/  SHF.R.S32.HI R8, RZ, 0x1f, R10.reuse ;  /* 0x0000001fff087819 */ /* 0x100fe2000001140a */
[C---:B------:R-:W-:Y:S01]  /*0180*/  IMAD.IADD R13, R11.reuse, 0x1, R10 ;  /* 0x000000010b0d7824 */ /* 0x040fe200078e020a */
[----:B------:R-:W3:Y:S01]  /*0190*/  LDC.64 R4, c[0x0][0x228] ;  /* 0x00008a00ff047b82 */ /* 0x000ee20000000a00 */
[C---:B------:R-:W-:Y:S02]  /*01a0*/  ISETP.GE.AND P1, PT, R11.reuse, 0xc0, PT ;  /* 0x000000c00b00780c */ /* 0x040fe40003f26270 */
[----:B------:R-:W-:Y:S02]  /*01b0*/  IADD3 R9, P3, R11, R10, RZ ;  /* 0x0000000a0b097210 */ /* 0x000fe40007f7e0ff */
[----:B------:R-:W-:Y:S02]  /*01c0*/  ISETP.LT.AND P2, PT, R0, 0x3600, !P1 ;  /* 0x000036000000780c */ /* 0x000fe40004f41270 */
[----:B------:R-:W-:Y:S01]  /*01d0*/  LEA.HI.X.SX32 R10, R11, R8, 0x1, P3 ;  /* 0x000000080b0a7211 */ /* 0x000fe200018f0eff */
[----:B-1----:R-:W-:Y:S01]  /*01e0*/  IMAD.WIDE R2, R13, 0x4, R2 ;  /* 0x000000040d027825 */ /* 0x002fe200078e0202 */
[----:B------:R-:W-:-:S02]  /*01f0*/  ISETP.GT.AND P3, PT, R11, 0xbf, !P0 ;  /* 0x000000bf0b00780c */ /* 0x000fc40004764270 */
[----:B------:R-:W-:Y:S02]  /*0200*/  CS2R R12, SRZ ;  /* 0x00000000000c7805 */ /* 0x000fe4000001ff00 */
[----:B------:R-:W-:-:S04]  /*0210*/  LEA R8, P4, R9, UR4, 0x2 ;  /* 0x0000000409087c11 */ /* 0x000fc8000f8810ff */
[----:B------:R-:W-:Y:S01]  /*0220*/  LEA.HI.X R9, R9, UR5, R10, 0x2, P4 ;  /* 0x0000000509097c11 */ /* 0x000fe2000a0f140a */
[C---:B--2---:R-:W-:Y:S01]  /*0230*/  IMAD.WIDE R6, R11.reuse, 0x4, R6 ;  /* 0x000000040b067825 */ /* 0x044fe200078e0206 */
[----:B------:R-:W-:Y:S02]  /*0240*/  ULDC.64 UR4, c[0x0][0x208] ;  /* 0x0000820000047ab9 */ /* 0x000fe40000000a00 */
[----:B------:R1:W2:Y:S04]  /*0250*/  @P2 LDG.E.EL R12, desc[UR4][R2.64] ;  /* 0x00000004020c2981 */ /* 0x0002a8000c2e1900 */
[----:B------:R-:W4:Y:S01]  /*0260*/  @P2 LDG.E.EL R13, desc[UR4][R6.64] ;  /* 0x00000004060d2981 */ /* 0x000f22000c2e1900 */
[----:B---3--:R-:W-:Y:S02]  /*0270*/  IMAD.WIDE R4, R11, 0x4, R4 ;  /* 0x000000040b047825 */ /* 0x008fe400078e0204 */
[----:B------:R-:W1:Y:S01]  /*0280*/  LDC.64 R10, c[0x0][0x230] ;  /* 0x00008c00ff0a7b82 */ /* 0x000e620000000a00 */
[----:B------:R-:W3:Y:S04]  /*0290*/  @P3 LDG.E.EL R14, desc[UR4][R8.64+-0x300] ;  /* 0xfffd0004080e3981 */ /* 0x000ee8000c2e1900 */
[----:B------:R-:W5:Y:S01]  /*02a0*/  @P3 LDG.E.EL R15, desc[UR4][R4.64+-0x300] ;  /* 0xfffd0004040f3981 */ /* 0x000f62000c2e1900 */
[----:B-1----:R-:W-:Y:S01]  /*02b0*/  IMAD.WIDE R2, R0, 0x4, R10 ;  /* 0x0000000400027825 */ /* 0x002fe200078e020a */
[----:B--2---:R-:W-:-:S02]  /*02c0*/  SEL R16, R12, RZ, P2 ;  /* 0x000000ff0c107207 */ /* 0x004fc40001000000 */
[----:B----4-:R-:W-:Y:S02]  /*02d0*/  SEL R13, R13, RZ, P2 ;  /* 0x000000ff0d0d7207 */ /* 0x010fe40001000000 */
[----:B---3--:R-:W-:Y:S02]  /*02e0*/  SEL R14, R14, RZ, P3 ;  /* 0x000000ff0e0e7207 */ /* 0x008fe40001800000 */
[----:B-----5:R-:W-:Y:S01]  /*02f0*/  SEL R15, R15, RZ, P3 ;  /* 0x000000ff0f0f7207 */ /* 0x020fe20001800000 */
[C---:B------:R-:W-:Y:S01]  /*0300*/  FADD R12, R16.reuse, R13 ;  /* 0x0000000d100c7221 */ /* 0x040fe20000000000 */
[----:B------:R-:W-:Y:S02]  /*0310*/  FSETP.GEU.AND P2, PT, R16, -R13, PT ;  /* 0x8000000d1000720b */ /* 0x000fe40003f4e000 */
[C---:B------:R-:W-:Y:S01]  /*0320*/  FSETP.GEU.AND P3, PT, R14.reuse, -R15, PT ;  /* 0x8000000f0e00720b */ /* 0x040fe20003f6e000 */
[----:B------:R-:W-:Y:S01]  /*0330*/  FADD R15, R14, R15 ;  /* 0x0000000f0e0f7221 */ /* 0x000fe20000000000 */
[----:B------:R-:W-:-:S04]  /*0340*/  FSEL R5, R12, RZ, P2 ;  /* 0x000000ff0c057208 */ /* 0x000fc80001000000 */
[----:B------:R-:W-:Y:S01]  /*0350*/  @P1 FSEL R5, R15, RZ, P3 ;  /* 0x000000ff0f051208 */ /* 0x000fe20001800000 */
[----:B------:R-:W-:Y:S06]  /*0360*/  @P0 EXIT ;  /* 0x000000000000094d */ /* 0x000fec0003800000 */
[----:B------:R-:W-:Y:S01]  /*0370*/  STG.E desc[UR4][R2.64], R5 ;  /* 0x0000000502007986 */ /* 0x000fe2000c101904 */
[----:B------:R-:W-:Y:S05]  /*0380*/  EXIT ;  /* 0x000000000000794d */ /* 0x000fea0003800000 */
.L_x_0:
[----:B------:R-:W-:-:S00]  /*0390*/  BRA `(.L_x_0) ;  /* 0xfffffffc00fc7947 */ /* 0x000fc0000383ffff */
[----:B------:R-:W-:-:S00]  /*03a0*/  NOP ;  /* 0x0000000000007918 */ /* 0x000fc00000000000 */
        /* <DEDUP_REMOVED lines=13> */
.L_x_1:


//--------------------- .nv.constant0.triton_poi_fused_cat_22 --------------------------
	.section	.nv.constant0.triton_poi_fused_cat_22,"a",@progbits
	.sectionflags	@""
	.align	4
.nv.constant0.triton_poi_fused_cat_22:
	.zero		572
